//
// Generated by NVIDIA NVVM Compiler
//
// Compiler Build ID: CL-36424714
// Cuda compilation tools, release 13.0, V13.0.88
// Based on NVVM 20.0.0
//

.version 9.0
.target sm_100
.address_size 64

	// .globl	_Z4bakePP6MinuteiiS1_Pi

.visible .entry _Z4bakePP6MinuteiiS1_Pi(
	.param .u64 .ptr .align 1 _Z4bakePP6MinuteiiS1_Pi_param_0,
	.param .u32 _Z4bakePP6MinuteiiS1_Pi_param_1,
	.param .u32 _Z4bakePP6MinuteiiS1_Pi_param_2,
	.param .u64 .ptr .align 1 _Z4bakePP6MinuteiiS1_Pi_param_3,
	.param .u64 .ptr .align 1 _Z4bakePP6MinuteiiS1_Pi_param_4
)
{
	.reg .pred 	%p<5>;
	.reg .b32 	%r<16>;
	.reg .b64 	%rd<38>;
	.reg .b64 	%fd<23>;

	ld.param.u64 	%rd5, [_Z4bakePP6MinuteiiS1_Pi_param_0];
	ld.param.u32 	%r5, [_Z4bakePP6MinuteiiS1_Pi_param_1];
	ld.param.u32 	%r6, [_Z4bakePP6MinuteiiS1_Pi_param_2];
	ld.param.u64 	%rd6, [_Z4bakePP6MinuteiiS1_Pi_param_3];
	ld.param.u64 	%rd7, [_Z4bakePP6MinuteiiS1_Pi_param_4];
	cvta.to.global.u64 	%rd1, %rd7;
	cvta.to.global.u64 	%rd8, %rd6;
	mov.u32 	%r1, %tid.x;
	mov.u32 	%r2, %ctaid.x;
	add.s32 	%r7, %r6, %r2;
	mul.wide.s32 	%rd9, %r7, 8;
	add.s64 	%rd2, %rd8, %rd9;
	ld.global.u64 	%rd10, [%rd2];
	cvta.to.global.u64 	%rd11, %rd10;
	mul.wide.u32 	%rd12, %r1, 40;
	add.s64 	%rd13, %rd11, %rd12;
	ld.global.f64 	%fd1, [%rd13+8];
	setp.lt.f64 	%p1, %fd1, 0d3F2CD5F99C38B04B;
	@%p1 bra 	$L__BB0_8;
	cvta.to.global.u64 	%rd3, %rd5;
	mov.f64 	%fd22, 0d0000000000000000;
	mov.b32 	%r15, 0;
	mul.wide.s32 	%rd27, %r5, 40;
$L__BB0_2:
	mul.wide.u32 	%rd14, %r15, 8;
	add.s64 	%rd4, %rd2, %rd14;
	ld.global.u64 	%rd15, [%rd4];
	cvta.to.global.u64 	%rd16, %rd15;
	add.s64 	%rd18, %rd16, %rd12;
	ld.global.f64 	%fd3, [%rd18+8];
	setp.neu.f64 	%p2, %fd3, 0dBFF0000000000000;
	@%p2 bra 	$L__BB0_4;
$L__BB0_3:
	mad.lo.s32 	%r11, %r2, 162, %r1;
	mul.wide.u32 	%rd34, %r11, 4;
	add.s64 	%rd35, %rd1, %rd34;
	mov.b32 	%r12, -1;
	st.global.u32 	[%rd35], %r12;
	bra.uni 	$L__BB0_7;
$L__BB0_4:
	ld.global.u64 	%rd19, [%rd4+8];
	cvta.to.global.u64 	%rd20, %rd19;
	add.s64 	%rd22, %rd20, %rd12;
	ld.global.f64 	%fd4, [%rd22+8];
	setp.eq.f64 	%p3, %fd4, 0dBFF0000000000000;
	@%p3 bra 	$L__BB0_3;
	add.s64 	%rd24, %rd3, %rd14;
	ld.global.u64 	%rd25, [%rd24];
	cvta.to.global.u64 	%rd26, %rd25;
	add.s64 	%rd28, %rd26, %rd27;
	ld.global.f64 	%fd7, [%rd28+8];
	div.rn.f64 	%fd8, %fd4, %fd1;
	mul.f64 	%fd9, %fd8, 0d4059000000000000;
	ld.global.u64 	%rd29, [%rd24+8];
	cvta.to.global.u64 	%rd30, %rd29;
	add.s64 	%rd31, %rd30, %rd27;
	ld.global.f64 	%fd10, [%rd31+8];
	abs.f64 	%fd11, %fd10;
	abs.f64 	%fd12, %fd9;
	sub.f64 	%fd13, %fd11, %fd12;
	abs.f64 	%fd14, %fd13;
	div.rn.f64 	%fd15, %fd3, %fd1;
	mul.f64 	%fd16, %fd15, 0d4059000000000000;
	abs.f64 	%fd17, %fd16;
	abs.f64 	%fd18, %fd7;
	sub.f64 	%fd19, %fd18, %fd17;
	abs.f64 	%fd20, %fd19;
	add.f64 	%fd21, %fd22, %fd20;
	add.f64 	%fd22, %fd21, %fd14;
	add.s32 	%r15, %r15, 2;
	setp.ne.s32 	%p4, %r15, 130;
	@%p4 bra 	$L__BB0_2;
	cvt.rzi.s32.f64 	%r9, %fd22;
	mad.lo.s32 	%r10, %r2, 162, %r1;
	mul.wide.u32 	%rd32, %r10, 4;
	add.s64 	%rd33, %rd1, %rd32;
	st.global.u32 	[%rd33], %r9;
$L__BB0_7:
	ret;
$L__BB0_8:
	mad.lo.s32 	%r13, %r2, 162, %r1;
	mul.wide.u32 	%rd36, %r13, 4;
	add.s64 	%rd37, %rd1, %rd36;
	mov.b32 	%r14, -1;
	st.global.u32 	[%rd37], %r14;
	bra.uni 	$L__BB0_7;

}


// ===== COMPILED SASS (sm_100) =====

	.target	sm_100

	.elftype	@"ET_EXEC"


//--------------------- .note.nv.tkinfo           --------------------------
	.section	.note.nv.tkinfo,"",@"SHT_NOTE"
	.sectionflags	@"SHF_NOTE_NV_TKINFO"
	.tkinfo
        /*0018*/ 	.word	0x00000002
        /*0030*/ 	.string	""
        /*0030*/ 	.string	"ptxas"
        /*0030*/ 	.string	"Cuda compilation tools, release 13.0, V13.0.88"
        /*0030*/ 	.string	"Build cuda_13.0.r13.0/compiler.36424714_0"
        /*0030*/ 	.string	"-arch sm_100 -m 64 "



//--------------------- .note.nv.cuinfo           --------------------------
	.section	.note.nv.cuinfo,"",@"SHT_NOTE"
	.sectionflags	@"SHF_NOTE_NV_CUINFO"
        /*0018*/ 	.short	0x0002
        /*001a*/ 	.short	0x0064
        /*001c*/ 	.short	0x0082
	.zero		2


//--------------------- .nv.info                  --------------------------
	.section	.nv.info,"",@"SHT_CUDA_INFO"
	.align	4


	//----- nvinfo : EIATTR_REGCOUNT
	.align		4
        /*0000*/ 	.byte	0x04, 0x2f
        /*0002*/ 	.short	(.L_1 - .L_0)
	.align		4
.L_0:
        /*0004*/ 	.word	index@(_Z4bakePP6MinuteiiS1_Pi)
        /*0008*/ 	.word	0x00000027


	//----- nvinfo : EIATTR_FRAME_SIZE
	.align		4
.L_1:
        /*000c*/ 	.byte	0x04, 0x11
        /*000e*/ 	.short	(.L_3 - .L_2)
	.align		4
.L_2:
        /*0010*/ 	.word	index@($__internal_0_$__cuda_sm20_div_rn_f64_full)
        /*0014*/ 	.word	0x00000000


	//----- nvinfo : EIATTR_FRAME_SIZE
	.align		4
.L_3:
        /*0018*/ 	.byte	0x04, 0x11
        /*001a*/ 	.short	(.L_5 - .L_4)
	.align		4
.L_4:
        /*001c*/ 	.word	index@(_Z4bakePP6MinuteiiS1_Pi)
        /*0020*/ 	.word	0x00000000


	//----- nvinfo : EIATTR_MIN_STACK_SIZE
	.align		4
.L_5:
        /*0024*/ 	.byte	0x04, 0x12
        /*0026*/ 	.short	(.L_7 - .L_6)
	.align		4
.L_6:
        /*0028*/ 	.word	index@(_Z4bakePP6MinuteiiS1_Pi)
        /*002c*/ 	.word	0x00000000
.L_7:


//--------------------- .nv.compat                --------------------------
	.section	.nv.compat,"",@"SHT_CUDA_COMPAT_INFO"
	.align	4
        /*0000*/ 	.byte	0x02, 0x09, 0x00, 0x00, 0x02, 0x02, 0x01, 0x00, 0x02, 0x05, 0x05, 0x00, 0x03, 0x07, 0x01, 0x01
        /*0010*/ 	.byte	0x02, 0x03, 0x00, 0x00, 0x02, 0x06, 0x01, 0x00, 0x04, 0x0b, 0x08, 0x00, 0x01, 0x00, 0x00, 0x00
        /*0020*/ 	.byte	0x00, 0x00, 0x00, 0x00


//--------------------- .nv.info._Z4bakePP6MinuteiiS1_Pi --------------------------
	.section	.nv.info._Z4bakePP6MinuteiiS1_Pi,"",@"SHT_CUDA_INFO"
	.sectionflags	@""
	.align	4


	//----- nvinfo : EIATTR_CUDA_API_VERSION
	.align		4
        /*0000*/ 	.byte	0x04, 0x37
        /*0002*/ 	.short	(.L_9 - .L_8)
.L_8:
        /*0004*/ 	.word	0x00000082


	//----- nvinfo : EIATTR_KPARAM_INFO
	.align		4
.L_9:
        /*0008*/ 	.byte	0x04, 0x17
        /*000a*/ 	.short	(.L_11 - .L_10)
.L_10:
        /*000c*/ 	.word	0x00000000
        /*0010*/ 	.short	0x0004
        /*0012*/ 	.short	0x0018
        /*0014*/ 	.byte	0x00, 0xf5, 0x21, 0x00


	//----- nvinfo : EIATTR_KPARAM_INFO
	.align		4
.L_11:
        /*0018*/ 	.byte	0x04, 0x17
        /*001a*/ 	.short	(.L_13 - .L_12)
.L_12:
        /*001c*/ 	.word	0x00000000
        /*0020*/ 	.short	0x0003
        /*0022*/ 	.short	0x0010
        /*0024*/ 	.byte	0x00, 0xf5, 0x21, 0x00


	//----- nvinfo : EIATTR_KPARAM_INFO
	.align		4
.L_13:
        /*0028*/ 	.byte	0x04, 0x17
        /*002a*/ 	.short	(.L_15 - .L_14)
.L_14:
        /*002c*/ 	.word	0x00000000
        /*0030*/ 	.short	0x0002
        /*0032*/ 	.short	0x000c
        /*0034*/ 	.byte	0x00, 0xf0, 0x11, 0x00


	//----- nvinfo : EIATTR_KPARAM_INFO
	.align		4
.L_15:
        /*0038*/ 	.byte	0x04, 0x17
        /*003a*/ 	.short	(.L_17 - .L_16)
.L_16:
        /*003c*/ 	.word	0x00000000
        /*0040*/ 	.short	0x0001
        /*0042*/ 	.short	0x0008
        /*0044*/ 	.byte	0x00, 0xf0, 0x11, 0x00


	//----- nvinfo : EIATTR_KPARAM_INFO
	.align		4
.L_17:
        /*0048*/ 	.byte	0x04, 0x17
        /*004a*/ 	.short	(.L_19 - .L_18)
.L_18:
        /*004c*/ 	.word	0x00000000
        /*0050*/ 	.short	0x0000
        /*0052*/ 	.short	0x0000
        /*0054*/ 	.byte	0x00, 0xf5, 0x21, 0x00


	//----- nvinfo : EIATTR_SPARSE_MMA_MASK
	.align		4
.L_19:
        /*0058*/ 	.byte	0x03, 0x50
        /*005a*/ 	.short	0x0000


	//----- nvinfo : EIATTR_MAXREG_COUNT
	.align		4
        /*005c*/ 	.byte	0x03, 0x1b
        /*005e*/ 	.short	0x00ff


	//----- nvinfo : EIATTR_MERCURY_ISA_VERSION
	.align		4
        /*0060*/ 	.byte	0x03, 0x5f
        /*0062*/ 	.short	0x0101


	//----- nvinfo : EIATTR_VRC_CTA_INIT_COUNT
	.align		4
        /*0064*/ 	.byte	0x02, 0x4a
	.zero		1
	.zero		1


	//----- nvinfo : EIATTR_EXIT_INSTR_OFFSETS
	.align		4
        /*0068*/ 	.byte	0x04, 0x1c
        /*006a*/ 	.short	(.L_21 - .L_20)


	//   ....[0]....
.L_20:
        /*006c*/ 	.word	0x00000620


	//   ....[1]....
        /*0070*/ 	.word	0x00000690


	//   ....[2]....
        /*0074*/ 	.word	0x000006f0


	//----- nvinfo : EIATTR_CRS_STACK_SIZE
	.align		4
.L_21:
        /*0078*/ 	.byte	0x04, 0x1e
        /*007a*/ 	.short	(.L_23 - .L_22)
.L_22:
        /*007c*/ 	.word	0x00000000


	//----- nvinfo : EIATTR_CBANK_PARAM_SIZE
	.align		4
.L_23:
        /*0080*/ 	.byte	0x03, 0x19
        /*0082*/ 	.short	0x0020


	//----- nvinfo : EIATTR_PARAM_CBANK
	.align		4
        /*0084*/ 	.byte	0x04, 0x0a
        /*0086*/ 	.short	(.L_25 - .L_24)
	.align		4
.L_24:
        /*0088*/ 	.word	index@(.nv.constant0._Z4bakePP6MinuteiiS1_Pi)
        /*008c*/ 	.short	0x0380
        /*008e*/ 	.short	0x0020


	//----- nvinfo : EIATTR_SW_WAR
	.align		4
.L_25:
        /*0090*/ 	.byte	0x04, 0x36
        /*0092*/ 	.short	(.L_27 - .L_26)
.L_26:
        /*0094*/ 	.word	0x00000008
.L_27:


//--------------------- .nv.callgraph             --------------------------
	.section	.nv.callgraph,"",@"SHT_CUDA_CALLGRAPH"
	.align	4
	.sectionentsize	8
	.align		4
        /*0000*/ 	.word	0x00000000
	.align		4
        /*0004*/ 	.word	0xffffffff
	.align		4
        /*0008*/ 	.word	0x00000000
	.align		4
        /*000c*/ 	.word	0xfffffffe
	.align		4
        /*0010*/ 	.word	0x00000000
	.align		4
        /*0014*/ 	.word	0xfffffffd
	.align		4
        /*0018*/ 	.word	0x00000000
	.align		4
        /*001c*/ 	.word	0xfffffffc


//--------------------- .text._Z4bakePP6MinuteiiS1_Pi --------------------------
	.section	.text._Z4bakePP6MinuteiiS1_Pi,"ax",@progbits
	.align	128
        .global         _Z4bakePP6MinuteiiS1_Pi
        .type           _Z4bakePP6MinuteiiS1_Pi,@function
        .size           _Z4bakePP6MinuteiiS1_Pi,(.L_x_14 - _Z4bakePP6MinuteiiS1_Pi)
        .other          _Z4bakePP6MinuteiiS1_Pi,@"STO_CUDA_ENTRY STV_DEFAULT"
_Z4bakePP6MinuteiiS1_Pi:
.text._Z4bakePP6MinuteiiS1_Pi:
[----:B------:R-:W-:Y:S01]  /*0000*/  LDC R1, c[0x0][0x37c] ;  /* 0x0000df00ff017b82 */ /* 0x000fe20000000800 */
[----:B------:R-:W0:Y:S07]  /*0010*/  S2R R4, SR_CTAID.X ;  /* 0x0000000000047919 */ /* 0x000e2e0000002500 */
[----:B------:R-:W1:Y:S01]  /*0020*/  LDC.64 R6, c[0x0][0x390] ;  /* 0x0000e400ff067b82 */ /* 0x000e620000000a00 */
[----:B------:R-:W0:Y:S01]  /*0030*/  LDCU UR6, c[0x0][0x38c] ;  /* 0x00007180ff0677ac */ /* 0x000e220008000800 */
[----:B------:R-:W2:Y:S01]  /*0040*/  LDCU.64 UR4, c[0x0][0x358] ;  /* 0x00006b00ff0477ac */ /* 0x000ea20008000a00 */
[----:B0-----:R-:W-:-:S04]  /*0050*/  VIADD R3, R4, UR6 ;  /* 0x0000000604037c36 */ /* 0x001fc80008000000 */
[----:B-1----:R-:W-:-:S05]  /*0060*/  IMAD.WIDE R6, R3, 0x8, R6 ;  /* 0x0000000803067825 */ /* 0x002fca00078e0206 */
[----:B--2---:R-:W2:Y:S01]  /*0070*/  LDG.E.64 R8, desc[UR4][R6.64] ;  /* 0x0000000406087981 */ /* 0x004ea2000c1e1b00 */
[----:B------:R-:W2:Y:S02]  /*0080*/  S2R R3, SR_TID.X ;  /* 0x0000000000037919 */ /* 0x000ea40000002100 */
[----:B--2---:R-:W-:-:S06]  /*0090*/  IMAD.WIDE.U32 R8, R3, 0x28, R8 ;  /* 0x0000002803087825 */ /* 0x004fcc00078e0008 */
[----:B------:R-:W2:Y:S01]  /*00a0*/  LDG.E.64 R8, desc[UR4][R8.64+0x8] ;  /* 0x0000080408087981 */ /* 0x000ea2000c1e1b00 */
[----:B------:R-:W-:Y:S01]  /*00b0*/  UMOV UR6, 0x9c38b04b ;  /* 0x9c38b04b00067882 */ /* 0x000fe20000000000 */
[----:B------:R-:W-:Y:S02]  /*00c0*/  UMOV UR7, 0x3f2cd5f9 ;  /* 0x3f2cd5f900077882 */ /* 0x000fe40000000000 */
[----:B--2---:R-:W-:-:S14]  /*00d0*/  DSETP.GEU.AND P0, PT, R8, UR6, PT ;  /* 0x0000000608007e2a */ /* 0x004fdc000bf0e000 */
[----:B------:R-:W-:Y:S05]  /*00e0*/  @!P0 BRA `(.L_x_0) ;  /* 0x00000004006c8947 */ /* 0x000fea0003800000 */
[----:B------:R-:W0:Y:S01]  /*00f0*/  LDC R2, c[0x0][0x388] ;  /* 0x0000e200ff027b82 */ /* 0x000e220000000800 */
[----:B------:R-:W-:Y:S01]  /*0100*/  BSSY.RECONVERGENT B0, `(.L_x_1) ;  /* 0x0000053000007945 */ /* 0x000fe20003800200 */
[----:B------:R-:W-:Y:S01]  /*0110*/  IMAD.MOV.U32 R0, RZ, RZ, RZ ;  /* 0x000000ffff007224 */ /* 0x000fe200078e00ff */
[----:B------:R-:W-:-:S05]  /*0120*/  CS2R R12, SRZ ;  /* 0x00000000000c7805 */ /* 0x000fca000001ff00 */
[----:B------:R-:W1:Y:S02]  /*0130*/  LDC.64 R10, c[0x0][0x380] ;  /* 0x0000e000ff0a7b82 */ /* 0x000e640000000a00 */
.L_x_7:
[----:B------:R-:W-:-:S05]  /*0140*/  IMAD.WIDE.U32 R18, R0, 0x8, R6 ;  /* 0x0000000800127825 */ /* 0x000fca00078e0006 */
[----:B------:R-:W2:Y:S02]  /*0150*/  LDG.E.64 R14, desc[UR4][R18.64] ;  /* 0x00000004120e7981 */ /* 0x000ea4000c1e1b00 */
[----:B--2---:R-:W-:-:S06]  /*0160*/  IMAD.WIDE.U32 R14, R3, 0x28, R14 ;  /* 0x00000028030e7825 */ /* 0x004fcc00078e000e */
[----:B------:R-:W2:Y:S02]  /*0170*/  LDG.E.64 R14, desc[UR4][R14.64+0x8] ;  /* 0x000008040e0e7981 */ /* 0x000ea4000c1e1b00 */
[----:B--2---:R-:W-:-:S14]  /*0180*/  DSETP.NEU.AND P0, PT, R14, -1, PT ;  /* 0xbff000000e00742a */ /* 0x004fdc0003f0d000 */
[----:B------:R-:W-:Y:S05]  /*0190*/  @!P0 BRA `(.L_x_2) ;  /* 0x0000000400248947 */ /* 0x000fea0003800000 */
[----:B------:R-:W2:Y:S02]  /*01a0*/  LDG.E.64 R16, desc[UR4][R18.64+0x8] ;  /* 0x0000080412107981 */ /* 0x000ea4000c1e1b00 */
[----:B--2---:R-:W-:-:S05]  /*01b0*/  IMAD.WIDE.U32 R16, R3, 0x28, R16 ;  /* 0x0000002803107825 */ /* 0x004fca00078e0010 */
[----:B------:R-:W2:Y:S02]  /*01c0*/  LDG.E.64 R22, desc[UR4][R16.64+0x8] ;  /* 0x0000080410167981 */ /* 0x000ea4000c1e1b00 */
[----:B--2---:R-:W-:-:S14]  /*01d0*/  DSETP.NEU.AND P0, PT, R22, -1, PT ;  /* 0xbff000001600742a */ /* 0x004fdc0003f0d000 */
[----:B------:R-:W-:Y:S05]  /*01e0*/  @!P0 BRA `(.L_x_2) ;  /* 0x0000000400108947 */ /* 0x000fea0003800000 */
[----:B-1----:R-:W-:-:S05]  /*01f0*/  IMAD.WIDE.U32 R18, R0, 0x8, R10 ;  /* 0x0000000800127825 */ /* 0x002fca00078e000a */
[----:B------:R-:W0:Y:S01]  /*0200*/  LDG.E.64 R16, desc[UR4][R18.64] ;  /* 0x0000000412107981 */ /* 0x000e22000c1e1b00 */
[----:B------:R-:W1:Y:S01]  /*0210*/  MUFU.RCP64H R21, R9 ;  /* 0x0000000900157308 */ /* 0x000e620000001800 */
[----:B------:R-:W-:-:S06]  /*0220*/  IMAD.MOV.U32 R20, RZ, RZ, 0x1 ;  /* 0x00000001ff147424 */ /* 0x000fcc00078e00ff */
[----:B-1----:R-:W-:-:S08]  /*0230*/  DFMA R24, -R8, R20, 1 ;  /* 0x3ff000000818742b */ /* 0x002fd00000000114 */
[----:B------:R-:W-:-:S08]  /*0240*/  DFMA R24, R24, R24, R24 ;  /* 0x000000181818722b */ /* 0x000fd00000000018 */
[----:B------:R-:W-:-:S08]  /*0250*/  DFMA R24, R20, R24, R20 ;  /* 0x000000181418722b */ /* 0x000fd00000000014 */
[----:B------:R-:W-:-:S08]  /*0260*/  DFMA R20, -R8, R24, 1 ;  /* 0x3ff000000814742b */ /* 0x000fd00000000118 */
[----:B------:R-:W-:Y:S01]  /*0270*/  DFMA R20, R24, R20, R24 ;  /* 0x000000141814722b */ /* 0x000fe20000000018 */
[----:B0-----:R-:W-:-:S06]  /*0280*/  IMAD.WIDE R16, R2, 0x28, R16 ;  /* 0x0000002802107825 */ /* 0x001fcc00078e0210 */
[----:B------:R-:W5:Y:S01]  /*0290*/  LDG.E.64 R16, desc[UR4][R16.64+0x8] ;  /* 0x0000080410107981 */ /* 0x000f62000c1e1b00 */
[----:B------:R-:W-:Y:S01]  /*02a0*/  DMUL R24, R22, R20 ;  /* 0x0000001416187228 */ /* 0x000fe20000000000 */
[----:B------:R-:W-:Y:S01]  /*02b0*/  FSETP.GEU.AND P1, PT, |R23|, 6.5827683646048100446e-37, PT ;  /* 0x036000001700780b */ /* 0x000fe20003f2e200 */
[----:B------:R-:W-:Y:S06]  /*02c0*/  BSSY.RECONVERGENT B1, `(.L_x_3) ;  /* 0x000000c000017945 */ /* 0x000fec0003800200 */
[----:B------:R-:W-:-:S08]  /*02d0*/  DFMA R26, -R8, R24, R22 ;  /* 0x00000018081a722b */ /* 0x000fd00000000116 */
[----:B------:R-:W-:-:S10]  /*02e0*/  DFMA R20, R20, R26, R24 ;  /* 0x0000001a1414722b */ /* 0x000fd40000000018 */
[----:B------:R-:W-:-:S05]  /*02f0*/  FFMA R5, RZ, R9, R21 ;  /* 0x00000009ff057223 */ /* 0x000fca0000000015 */
[----:B------:R-:W-:-:S13]  /*0300*/  FSETP.GT.AND P0, PT, |R5|, 1.469367938527859385e-39, PT ;  /* 0x001000000500780b */ /* 0x000fda0003f04200 */
[----:B------:R-:W-:Y:S05]  /*0310*/  @P0 BRA P1, `(.L_x_4) ;  /* 0x0000000000180947 */ /* 0x000fea0000800000 */
[----:B------:R-:W-:Y:S01]  /*0320*/  IMAD.MOV.U32 R20, RZ, RZ, R22 ;  /* 0x000000ffff147224 */ /* 0x000fe200078e0016 */
[----:B------:R-:W-:Y:S01]  /*0330*/  MOV R25, R9 ;  /* 0x0000000900197202 */ /* 0x000fe20000000f00 */
[----:B------:R-:W-:Y:S01]  /*0340*/  IMAD.MOV.U32 R21, RZ, RZ, R23 ;  /* 0x000000ffff157224 */ /* 0x000fe200078e0017 */
[----:B------:R-:W-:Y:S01]  /*0350*/  MOV R34, 0x380 ;  /* 0x0000038000227802 */ /* 0x000fe20000000f00 */
[----:B------:R-:W-:-:S07]  /*0360*/  IMAD.MOV.U32 R24, RZ, RZ, R8 ;  /* 0x000000ffff187224 */ /* 0x000fce00078e0008 */
[----:B-----5:R-:W-:Y:S05]  /*0370*/  CALL.REL.NOINC `($__internal_0_$__cuda_sm20_div_rn_f64_full) ;  /* 0x0000000000e07944 */ /* 0x020fea0003c00000 */
.L_x_4:
[----:B------:R-:W-:Y:S05]  /*0380*/  BSYNC.RECONVERGENT B1 ;  /* 0x0000000000017941 */ /* 0x000fea0003800200 */
.L_x_3:
[----:B------:R-:W2:Y:S01]  /*0390*/  LDG.E.64 R18, desc[UR4][R18.64+0x8] ;  /* 0x0000080412127981 */ /* 0x000ea2000c1e1b00 */
[----:B------:R-:W0:Y:S01]  /*03a0*/  MUFU.RCP64H R23, R9 ;  /* 0x0000000900177308 */ /* 0x000e220000001800 */
[----:B------:R-:W-:-:S06]  /*03b0*/  IMAD.MOV.U32 R22, RZ, RZ, 0x1 ;  /* 0x00000001ff167424 */ /* 0x000fcc00078e00ff */
[----:B0-----:R-:W-:-:S08]  /*03c0*/  DFMA R26, -R8, R22, 1 ;  /* 0x3ff00000081a742b */ /* 0x001fd00000000116 */
[----:B------:R-:W-:-:S08]  /*03d0*/  DFMA R26, R26, R26, R26 ;  /* 0x0000001a1a1a722b */ /* 0x000fd0000000001a */
[----:B------:R-:W-:-:S08]  /*03e0*/  DFMA R26, R22, R26, R22 ;  /* 0x0000001a161a722b */ /* 0x000fd00000000016 */
[----:B------:R-:W-:Y:S01]  /*03f0*/  DFMA R22, -R8, R26, 1 ;  /* 0x3ff000000816742b */ /* 0x000fe2000000011a */
[----:B--2---:R-:W-:-:S06]  /*0400*/  IMAD.WIDE R24, R2, 0x28, R18 ;  /* 0x0000002802187825 */ /* 0x004fcc00078e0212 */
[----:B------:R-:W2:Y:S01]  /*0410*/  LDG.E.64 R24, desc[UR4][R24.64+0x8] ;  /* 0x0000080418187981 */ /* 0x000ea2000c1e1b00 */
[----:B------:R-:W-:Y:S01]  /*0420*/  DFMA R26, R26, R22, R26 ;  /* 0x000000161a1a722b */ /* 0x000fe2000000001a */
[----:B------:R-:W-:Y:S01]  /*0430*/  FSETP.GEU.AND P1, PT, |R15|, 6.5827683646048100446e-37, PT ;  /* 0x036000000f00780b */ /* 0x000fe20003f2e200 */
[----:B------:R-:W-:Y:S06]  /*0440*/  BSSY.RECONVERGENT B1, `(.L_x_5) ;  /* 0x0000011000017945 */ /* 0x000fec0003800200 */
[----:B------:R-:W-:-:S08]  /*0450*/  DMUL R22, R14, R26 ;  /* 0x0000001a0e167228 */ /* 0x000fd00000000000 */
[----:B------:R-:W-:-:S08]  /*0460*/  DFMA R18, -R8, R22, R14 ;  /* 0x000000160812722b */ /* 0x000fd0000000010e */
[----:B------:R-:W-:Y:S02]  /*0470*/  DFMA R22, R26, R18, R22 ;  /* 0x000000121a16722b */ /* 0x000fe40000000016 */
[----:B------:R-:W-:-:S08]  /*0480*/  DMUL R18, R20, 100 ;  /* 0x4059000014127828 */ /* 0x000fd00000000000 */
[----:B------:R-:W-:-:S05]  /*0490*/  FFMA R5, RZ, R9, R23 ;  /* 0x00000009ff057223 */ /* 0x000fca0000000017 */
[----:B------:R-:W-:Y:S01]  /*04a0*/  FSETP.GT.AND P0, PT, |R5|, 1.469367938527859385e-39, PT ;  /* 0x001000000500780b */ /* 0x000fe20003f04200 */
[----:B--2---:R-:W-:-:S12]  /*04b0*/  DADD R18, -|R18|, |R24| ;  /* 0x0000000012127229 */ /* 0x004fd80000000718 */
[----:B------:R-:W-:Y:S05]  /*04c0*/  @P0 BRA P1, `(.L_x_6) ;  /* 0x0000000000200947 */ /* 0x000fea0000800000 */
[----:B------:R-:W-:Y:S01]  /*04d0*/  IMAD.MOV.U32 R20, RZ, RZ, R14 ;  /* 0x000000ffff147224 */ /* 0x000fe200078e000e */
[----:B------:R-:W-:Y:S01]  /*04e0*/  MOV R34, 0x530 ;  /* 0x0000053000227802 */ /* 0x000fe20000000f00 */
[----:B------:R-:W-:Y:S02]  /*04f0*/  IMAD.MOV.U32 R21, RZ, RZ, R15 ;  /* 0x000000ffff157224 */ /* 0x000fe400078e000f */
[----:B------:R-:W-:Y:S02]  /*0500*/  IMAD.MOV.U32 R24, RZ, RZ, R8 ;  /* 0x000000ffff187224 */ /* 0x000fe400078e0008 */
[----:B------:R-:W-:-:S07]  /*0510*/  IMAD.MOV.U32 R25, RZ, RZ, R9 ;  /* 0x000000ffff197224 */ /* 0x000fce00078e0009 */
[----:B-----5:R-:W-:Y:S05]  /*0520*/  CALL.REL.NOINC `($__internal_0_$__cuda_sm20_div_rn_f64_full) ;  /* 0x0000000000747944 */ /* 0x020fea0003c00000 */
[----:B------:R-:W-:Y:S01]  /*0530*/  MOV R22, R20 ;  /* 0x0000001400167202 */ /* 0x000fe20000000f00 */
[----:B------:R-:W-:-:S07]  /*0540*/  IMAD.MOV.U32 R23, RZ, RZ, R21 ;  /* 0x000000ffff177224 */ /* 0x000fce00078e0015 */
.L_x_6:
[----:B------:R-:W-:Y:S05]  /*0550*/  BSYNC.RECONVERGENT B1 ;  /* 0x0000000000017941 */ /* 0x000fea0003800200 */
.L_x_5:
[----:B------:R-:W-:Y:S01]  /*0560*/  DMUL R22, R22, 100 ;  /* 0x4059000016167828 */ /* 0x000fe20000000000 */
[----:B------:R-:W-:-:S05]  /*0570*/  VIADD R0, R0, 0x2 ;  /* 0x0000000200007836 */ /* 0x000fca0000000000 */
[----:B------:R-:W-:Y:S02]  /*0580*/  ISETP.NE.AND P0, PT, R0, 0x82, PT ;  /* 0x000000820000780c */ /* 0x000fe40003f05270 */
[----:B-----5:R-:W-:-:S08]  /*0590*/  DADD R16, |R16|, -|R22| ;  /* 0x0000000010107229 */ /* 0x020fd00000000e16 */
[----:B------:R-:W-:-:S08]  /*05a0*/  DADD R12, |R16|, R12 ;  /* 0x00000000100c7229 */ /* 0x000fd0000000020c */
[----:B------:R-:W-:Y:S01]  /*05b0*/  DADD R12, |R18|, R12 ;  /* 0x00000000120c7229 */ /* 0x000fe2000000020c */
[----:B------:R-:W-:Y:S10]  /*05c0*/  @P0 BRA `(.L_x_7) ;  /* 0xfffffff800dc0947 */ /* 0x000ff4000383ffff */
[----:B------:R-:W0:Y:S01]  /*05d0*/  LDC.64 R6, c[0x0][0x398] ;  /* 0x0000e600ff067b82 */ /* 0x000e220000000a00 */
[----:B------:R-:W1:Y:S01]  /*05e0*/  F2I.F64.TRUNC R13, R12 ;  /* 0x0000000c000d7311 */ /* 0x000e62000030d100 */
[----:B------:R-:W-:-:S04]  /*05f0*/  IMAD R3, R4, 0xa2, R3 ;  /* 0x000000a204037824 */ /* 0x000fc800078e0203 */
[----:B0-----:R-:W-:-:S05]  /*0600*/  IMAD.WIDE.U32 R2, R3, 0x4, R6 ;  /* 0x0000000403027825 */ /* 0x001fca00078e0006 */
[----:B-1----:R-:W-:Y:S01]  /*0610*/  STG.E desc[UR4][R2.64], R13 ;  /* 0x0000000d02007986 */ /* 0x002fe2000c101904 */
[----:B------:R-:W-:Y:S05]  /*0620*/  EXIT ;  /* 0x000000000000794d */ /* 0x000fea0003800000 */
.L_x_2:
[----:B------:R-:W-:Y:S05]  /*0630*/  BSYNC.RECONVERGENT B0 ;  /* 0x0000000000007941 */ /* 0x000fea0003800200 */
.L_x_1:
[----:B------:R-:W2:Y:S01]  /*0640*/  LDC.64 R6, c[0x0][0x398] ;  /* 0x0000e600ff067b82 */ /* 0x000ea20000000a00 */
[----:B------:R-:W-:Y:S02]  /*0650*/  IMAD R5, R4, 0xa2, R3 ;  /* 0x000000a204057824 */ /* 0x000fe400078e0203 */
[----:B------:R-:W-:Y:S02]  /*0660*/  IMAD.MOV.U32 R3, RZ, RZ, -0x1 ;  /* 0xffffffffff037424 */ /* 0x000fe400078e00ff */
[----:B--2---:R-:W-:-:S05]  /*0670*/  IMAD.WIDE.U32 R6, R5, 0x4, R6 ;  /* 0x0000000405067825 */ /* 0x004fca00078e0006 */
[----:B------:R-:W-:Y:S01]  /*0680*/  STG.E desc[UR4][R6.64], R3 ;  /* 0x0000000306007986 */ /* 0x000fe2000c101904 */
[----:B------:R-:W-:Y:S05]  /*0690*/  EXIT ;  /* 0x000000000000794d */ /* 0x000fea0003800000 */
.L_x_0:
[----:B------:R-:W0:Y:S01]  /*06a0*/  LDC.64 R6, c[0x0][0x398] ;  /* 0x0000e600ff067b82 */ /* 0x000e220000000a00 */
[----:B------:R-:W-:Y:S02]  /*06b0*/  IMAD R3, R4, 0xa2, R3 ;  /* 0x000000a204037824 */ /* 0x000fe400078e0203 */
[----:B------:R-:W-:Y:S02]  /*06c0*/  IMAD.MOV.U32 R5, RZ, RZ, -0x1 ;  /* 0xffffffffff057424 */ /* 0x000fe400078e00ff */
[----:B0-----:R-:W-:-:S05]  /*06d0*/  IMAD.WIDE.U32 R6, R3, 0x4, R6 ;  /* 0x0000000403067825 */ /* 0x001fca00078e0006 */
[----:B------:R-:W-:Y:S01]  /*06e0*/  STG.E desc[UR4][R6.64], R5 ;  /* 0x0000000506007986 */ /* 0x000fe2000c101904 */
[----:B------:R-:W-:Y:S05]  /*06f0*/  EXIT ;  /* 0x000000000000794d */ /* 0x000fea0003800000 */
        .weak           $__internal_0_$__cuda_sm20_div_rn_f64_full
        .type           $__internal_0_$__cuda_sm20_div_rn_f64_full,@function
        .size           $__internal_0_$__cuda_sm20_div_rn_f64_full,(.L_x_14 - $__internal_0_$__cuda_sm20_div_rn_f64_full)
$__internal_0_$__cuda_sm20_div_rn_f64_full:
[----:B------:R-:W-:Y:S01]  /*0700*/  FSETP.GEU.AND P2, PT, |R21|, 1.469367938527859385e-39, PT ;  /* 0x001000001500780b */ /* 0x000fe20003f4e200 */
[----:B------:R-:W-:Y:S01]  /*0710*/  IMAD.MOV.U32 R28, RZ, RZ, 0x1 ;  /* 0x00000001ff1c7424 */ /* 0x000fe200078e00ff */
[C---:B------:R-:W-:Y:S01]  /*0720*/  FSETP.GEU.AND P0, PT, |R25|.reuse, 1.469367938527859385e-39, PT ;  /* 0x001000001900780b */ /* 0x040fe20003f0e200 */
[----:B------:R-:W-:Y:S01]  /*0730*/  BSSY.RECONVERGENT B2, `(.L_x_8) ;  /* 0x0000054000027945 */ /* 0x000fe20003800200 */
[----:B------:R-:W-:Y:S02]  /*0740*/  LOP3.LUT R22, R25, 0x800fffff, RZ, 0xc0, !PT ;  /* 0x800fffff19167812 */ /* 0x000fe400078ec0ff */
[----:B------:R-:W-:Y:S02]  /*0750*/  LOP3.LUT R5, R21, 0x7ff00000, RZ, 0xc0, !PT ;  /* 0x7ff0000015057812 */ /* 0x000fe400078ec0ff */
[----:B------:R-:W-:Y:S01]  /*0760*/  LOP3.LUT R23, R22, 0x3ff00000, RZ, 0xfc, !PT ;  /* 0x3ff0000016177812 */ /* 0x000fe200078efcff */
[----:B------:R-:W-:Y:S01]  /*0770*/  IMAD.MOV.U32 R22, RZ, RZ, R24 ;  /* 0x000000ffff167224 */ /* 0x000fe200078e0018 */
[----:B------:R-:W-:-:S02]  /*0780*/  LOP3.LUT R36, R25, 0x7ff00000, RZ, 0xc0, !PT ;  /* 0x7ff0000019247812 */ /* 0x000fc400078ec0ff */
[----:B------:R-:W-:Y:S01]  /*0790*/  MOV R35, 0x1ca00000 ;  /* 0x1ca0000000237802 */ /* 0x000fe20000000f00 */
[----:B------:R-:W-:Y:S01]  /*07a0*/  @!P2 IMAD.MOV.U32 R30, RZ, RZ, RZ ;  /* 0x000000ffff1ea224 */ /* 0x000fe200078e00ff */
[----:B------:R-:W-:Y:S01]  /*07b0*/  @!P2 LOP3.LUT R26, R25, 0x7ff00000, RZ, 0xc0, !PT ;  /* 0x7ff00000191aa812 */ /* 0x000fe200078ec0ff */
[----:B------:R-:W-:Y:S01]  /*07c0*/  @!P0 DMUL R22, R24, 8.98846567431157953865e+307 ;  /* 0x7fe0000018168828 */ /* 0x000fe20000000000 */
[C---:B------:R-:W-:Y:S02]  /*07d0*/  ISETP.GE.U32.AND P1, PT, R5.reuse, R36, PT ;  /* 0x000000240500720c */ /* 0x040fe40003f26070 */
[----:B------:R-:W-:Y:S01]  /*07e0*/  @!P2 ISETP.GE.U32.AND P3, PT, R5, R26, PT ;  /* 0x0000001a0500a20c */ /* 0x000fe20003f66070 */
[----:B------:R-:W-:Y:S01]  /*07f0*/  IMAD.MOV.U32 R26, RZ, RZ, R20 ;  /* 0x000000ffff1a7224 */ /* 0x000fe200078e0014 */
[C---:B------:R-:W-:Y:S01]  /*0800*/  SEL R27, R35.reuse, 0x63400000, !P1 ;  /* 0x63400000231b7807 */ /* 0x040fe20004800000 */
[----:B------:R-:W0:Y:S01]  /*0810*/  MUFU.RCP64H R29, R23 ;  /* 0x00000017001d7308 */ /* 0x000e220000001800 */
[----:B------:R-:W-:-:S02]  /*0820*/  @!P2 SEL R31, R35, 0x63400000, !P3 ;  /* 0x63400000231fa807 */ /* 0x000fc40005800000 */
[--C-:B------:R-:W-:Y:S02]  /*0830*/  LOP3.LUT R27, R27, 0x800fffff, R21.reuse, 0xf8, !PT ;  /* 0x800fffff1b1b7812 */ /* 0x100fe400078ef815 */
[----:B------:R-:W-:Y:S02]  /*0840*/  @!P2 LOP3.LUT R31, R31, 0x80000000, R21, 0xf8, !PT ;  /* 0x800000001f1fa812 */ /* 0x000fe400078ef815 */
[----:B------:R-:W-:Y:S02]  /*0850*/  @!P0 LOP3.LUT R36, R23, 0x7ff00000, RZ, 0xc0, !PT ;  /* 0x7ff0000017248812 */ /* 0x000fe400078ec0ff */
[----:B------:R-:W-:-:S06]  /*0860*/  @!P2 LOP3.LUT R31, R31, 0x100000, RZ, 0xfc, !PT ;  /* 0x001000001f1fa812 */ /* 0x000fcc00078efcff */
[----:B------:R-:W-:Y:S02]  /*0870*/  @!P2 DFMA R26, R26, 2, -R30 ;  /* 0x400000001a1aa82b */ /* 0x000fe4000000081e */
[----:B0-----:R-:W-:-:S08]  /*0880*/  DFMA R30, R28, -R22, 1 ;  /* 0x3ff000001c1e742b */ /* 0x001fd00000000816 */
[----:B------:R-:W-:-:S08]  /*0890*/  DFMA R30, R30, R30, R30 ;  /* 0x0000001e1e1e722b */ /* 0x000fd0000000001e */
[----:B------:R-:W-:-:S08]  /*08a0*/  DFMA R30, R28, R30, R28 ;  /* 0x0000001e1c1e722b */ /* 0x000fd0000000001c */
[----:B------:R-:W-:-:S08]  /*08b0*/  DFMA R28, R30, -R22, 1 ;  /* 0x3ff000001e1c742b */ /* 0x000fd00000000816 */
[----:B------:R-:W-:-:S08]  /*08c0*/  DFMA R28, R30, R28, R30 ;  /* 0x0000001c1e1c722b */ /* 0x000fd0000000001e */
[----:B------:R-:W-:-:S08]  /*08d0*/  DMUL R30, R28, R26 ;  /* 0x0000001a1c1e7228 */ /* 0x000fd00000000000 */
[----:B------:R-:W-:-:S08]  /*08e0*/  DFMA R32, R30, -R22, R26 ;  /* 0x800000161e20722b */ /* 0x000fd0000000001a */
[----:B------:R-:W-:Y:S01]  /*08f0*/  DFMA R32, R28, R32, R30 ;  /* 0x000000201c20722b */ /* 0x000fe2000000001e */
[----:B------:R-:W-:Y:S01]  /*0900*/  IMAD.MOV.U32 R30, RZ, RZ, R5 ;  /* 0x000000ffff1e7224 */ /* 0x000fe200078e0005 */
[----:B------:R-:W-:-:S05]  /*0910*/  @!P2 LOP3.LUT R30, R27, 0x7ff00000, RZ, 0xc0, !PT ;  /* 0x7ff000001b1ea812 */ /* 0x000fca00078ec0ff */
[----:B------:R-:W-:-:S05]  /*0920*/  VIADD R28, R30, 0xffffffff ;  /* 0xffffffff1e1c7836 */ /* 0x000fca0000000000 */
[----:B------:R-:W-:Y:S02]  /*0930*/  ISETP.GT.U32.AND P0, PT, R28, 0x7feffffe, PT ;  /* 0x7feffffe1c00780c */ /* 0x000fe40003f04070 */
[----:B------:R-:W-:-:S04]  /*0940*/  IADD3 R28, PT, PT, R36, -0x1, RZ ;  /* 0xffffffff241c7810 */ /* 0x000fc80007ffe0ff */
[----:B------:R-:W-:-:S13]  /*0950*/  ISETP.GT.U32.OR P0, PT, R28, 0x7feffffe, P0 ;  /* 0x7feffffe1c00780c */ /* 0x000fda0000704470 */
[----:B------:R-:W-:Y:S05]  /*0960*/  @P0 BRA `(.L_x_9) ;  /* 0x00000000006c0947 */ /* 0x000fea0003800000 */
[----:B------:R-:W-:-:S04]  /*0970*/  LOP3.LUT R28, R25, 0x7ff00000, RZ, 0xc0, !PT ;  /* 0x7ff00000191c7812 */ /* 0x000fc800078ec0ff */
[CC--:B------:R-:W-:Y:S02]  /*0980*/  VIADDMNMX R20, R5.reuse, -R28.reuse, 0xb9600000, !PT ;  /* 0xb960000005147446 */ /* 0x0c0fe4000780091c */
[----:B------:R-:W-:Y:S02]  /*0990*/  ISETP.GE.U32.AND P0, PT, R5, R28, PT ;  /* 0x0000001c0500720c */ /* 0x000fe40003f06070 */
[----:B------:R-:W-:Y:S02]  /*09a0*/  VIMNMX R5, PT, PT, R20, 0x46a00000, PT ;  /* 0x46a0000014057848 */ /* 0x000fe40003fe0100 */
[----:B------:R-:W-:-:S05]  /*09b0*/  SEL R20, R35, 0x63400000, !P0 ;  /* 0x6340000023147807 */ /* 0x000fca0004000000 */
[----:B------:R-:W-:Y:S02]  /*09c0*/  IMAD.IADD R5, R5, 0x1, -R20 ;  /* 0x0000000105057824 */ /* 0x000fe400078e0a14 */
[----:B------:R-:W-:Y:S02]  /*09d0*/  IMAD.MOV.U32 R20, RZ, RZ, RZ ;  /* 0x000000ffff147224 */ /* 0x000fe400078e00ff */
[----:B------:R-:W-:-:S06]  /*09e0*/  VIADD R21, R5, 0x7fe00000 ;  /* 0x7fe0000005157836 */ /* 0x000fcc0000000000 */
[----:B------:R-:W-:-:S10]  /*09f0*/  DMUL R28, R32, R20 ;  /* 0x00000014201c7228 */ /* 0x000fd40000000000 */
[----:B------:R-:W-:-:S13]  /*0a00*/  FSETP.GTU.AND P0, PT, |R29|, 1.469367938527859385e-39, PT ;  /* 0x001000001d00780b */ /* 0x000fda0003f0c200 */
[----:B------:R-:W-:Y:S05]  /*0a10*/  @P0 BRA `(.L_x_10) ;  /* 0x0000000000940947 */ /* 0x000fea0003800000 */
[----:B------:R-:W-:Y:S01]  /*0a20*/  DFMA R22, R32, -R22, R26 ;  /* 0x800000162016722b */ /* 0x000fe2000000001a */
[----:B------:R-:W-:-:S09]  /*0a30*/  IMAD.MOV.U32 R20, RZ, RZ, RZ ;  /* 0x000000ffff147224 */ /* 0x000fd200078e00ff */
[C---:B------:R-:W-:Y:S02]  /*0a40*/  FSETP.NEU.AND P0, PT, R23.reuse, RZ, PT ;  /* 0x000000ff1700720b */ /* 0x040fe40003f0d000 */
[----:B------:R-:W-:-:S04]  /*0a50*/  LOP3.LUT R25, R23, 0x80000000, R25, 0x48, !PT ;  /* 0x8000000017197812 */ /* 0x000fc800078e4819 */
[----:B------:R-:W-:-:S07]  /*0a60*/  LOP3.LUT R21, R25, R21, RZ, 0xfc, !PT ;  /* 0x0000001519157212 */ /* 0x000fce00078efcff */
[----:B------:R-:W-:Y:S05]  /*0a70*/  @!P0 BRA `(.L_x_10) ;  /* 0x00000000007c8947 */ /* 0x000fea0003800000 */
[----:B------:R-:W-:Y:S01]  /*0a80*/  IMAD.MOV R23, RZ, RZ, -R5 ;  /* 0x000000ffff177224 */ /* 0x000fe200078e0a05 */
[----:B------:R-:W-:Y:S01]  /*0a90*/  MOV R22, RZ ;  /* 0x000000ff00167202 */ /* 0x000fe20000000f00 */
[----:B------:R-:W-:Y:S01]  /*0aa0*/  DMUL.RP R20, R32, R20 ;  /* 0x0000001420147228 */ /* 0x000fe20000008000 */
[----:B------:R-:W-:-:S04]  /*0ab0*/  IADD3 R5, PT, PT, -R5, -0x43300000, RZ ;  /* 0xbcd0000005057810 */ /* 0x000fc80007ffe1ff */
[----:B------:R-:W-:-:S05]  /*0ac0*/  DFMA R22, R28, -R22, R32 ;  /* 0x800000161c16722b */ /* 0x000fca0000000020 */
[----:B------:R-:W-:-:S05]  /*0ad0*/  LOP3.LUT R25, R21, R25, RZ, 0x3c, !PT ;  /* 0x0000001915197212 */ /* 0x000fca00078e3cff */
[----:B------:R-:W-:-:S04]  /*0ae0*/  FSETP.NEU.AND P0, PT, |R23|, R5, PT ;  /* 0x000000051700720b */ /* 0x000fc80003f0d200 */
[----:B------:R-:W-:Y:S02]  /*0af0*/  FSEL R28, R20, R28, !P0 ;  /* 0x0000001c141c7208 */ /* 0x000fe40004000000 */
[----:B------:R-:W-:Y:S01]  /*0b00*/  FSEL R29, R25, R29, !P0 ;  /* 0x0000001d191d7208 */ /* 0x000fe20004000000 */
[----:B------:R-:W-:Y:S06]  /*0b10*/  BRA `(.L_x_10) ;  /* 0x0000000000547947 */ /* 0x000fec0003800000 */
.L_x_9:
[----:B------:R-:W-:-:S14]  /*0b20*/  DSETP.NAN.AND P0, PT, R20, R20, PT ;  /* 0x000000141400722a */ /* 0x000fdc0003f08000 */
[----:B------:R-:W-:Y:S05]  /*0b30*/  @P0 BRA `(.L_x_11) ;  /* 0x0000000000440947 */ /* 0x000fea0003800000 */
[----:B------:R-:W-:-:S14]  /*0b40*/  DSETP.NAN.AND P0, PT, R24, R24, PT ;  /* 0x000000181800722a */ /* 0x000fdc0003f08000 */
[----:B------:R-:W-:Y:S05]  /*0b50*/  @P0 BRA `(.L_x_12) ;  /* 0x0000000000300947 */ /* 0x000fea0003800000 */
[----:B------:R-:W-:Y:S01]  /*0b60*/  ISETP.NE.AND P0, PT, R30, R36, PT ;  /* 0x000000241e00720c */ /* 0x000fe20003f05270 */
[----:B------:R-:W-:Y:S02]  /*0b70*/  IMAD.MOV.U32 R28, RZ, RZ, 0x0 ;  /* 0x00000000ff1c7424 */ /* 0x000fe400078e00ff */
[----:B------:R-:W-:-:S10]  /*0b80*/  IMAD.MOV.U32 R29, RZ, RZ, -0x80000 ;  /* 0xfff80000ff1d7424 */ /* 0x000fd400078e00ff */
[----:B------:R-:W-:Y:S05]  /*0b90*/  @!P0 BRA `(.L_x_10) ;  /* 0x0000000000348947 */ /* 0x000fea0003800000 */
[----:B------:R-:W-:Y:S02]  /*0ba0*/  ISETP.NE.AND P0, PT, R30, 0x7ff00000, PT ;  /* 0x7ff000001e00780c */ /* 0x000fe40003f05270 */
[----:B------:R-:W-:Y:S02]  /*0bb0*/  LOP3.LUT R29, R21, 0x80000000, R25, 0x48, !PT ;  /* 0x80000000151d7812 */ /* 0x000fe400078e4819 */
[----:B------:R-:W-:-:S13]  /*0bc0*/  ISETP.EQ.OR P0, PT, R36, RZ, !P0 ;  /* 0x000000ff2400720c */ /* 0x000fda0004702670 */
[----:B------:R-:W-:Y:S01]  /*0bd0*/  @P0 LOP3.LUT R5, R29, 0x7ff00000, RZ, 0xfc, !PT ;  /* 0x7ff000001d050812 */ /* 0x000fe200078efcff */
[----:B------:R-:W-:Y:S02]  /*0be0*/  @!P0 IMAD.MOV.U32 R28, RZ, RZ, RZ ;  /* 0x000000ffff1c8224 */ /* 0x000fe400078e00ff */
[----:B------:R-:W-:Y:S02]  /*0bf0*/  @P0 IMAD.MOV.U32 R28, RZ, RZ, RZ ;  /* 0x000000ffff1c0224 */ /* 0x000fe400078e00ff */
[----:B------:R-:W-:Y:S01]  /*0c00*/  @P0 IMAD.MOV.U32 R29, RZ, RZ, R5 ;  /* 0x000000ffff1d0224 */ /* 0x000fe200078e0005 */
[----:B------:R-:W-:Y:S06]  /*0c10*/  BRA `(.L_x_10) ;  /* 0x0000000000147947 */ /* 0x000fec0003800000 */
.L_x_12:
[----:B------:R-:W-:Y:S02]  /*0c20*/  LOP3.LUT R29, R25, 0x80000, RZ, 0xfc, !PT ;  /* 0x00080000191d7812 */ /* 0x000fe400078efcff */
[----:B------:R-:W-:Y:S01]  /*0c30*/  MOV R28, R24 ;  /* 0x00000018001c7202 */ /* 0x000fe20000000f00 */
[----:B------:R-:W-:Y:S06]  /*0c40*/  BRA `(.L_x_10) ;  /* 0x0000000000087947 */ /* 0x000fec0003800000 */
.L_x_11:
[----:B------:R-:W-:Y:S01]  /*0c50*/  LOP3.LUT R29, R21, 0x80000, RZ, 0xfc, !PT ;  /* 0x00080000151d7812 */ /* 0x000fe200078efcff */
[----:B------:R-:W-:-:S07]  /*0c60*/  IMAD.MOV.U32 R28, RZ, RZ, R20 ;  /* 0x000000ffff1c7224 */ /* 0x000fce00078e0014 */
.L_x_10:
[----:B------:R-:W-:Y:S05]  /*0c70*/  BSYNC.RECONVERGENT B2 ;  /* 0x0000000000027941 */ /* 0x000fea0003800200 */
.L_x_8:
[----:B------:R-:W-:Y:S02]  /*0c80*/  IMAD.MOV.U32 R35, RZ, RZ, 0x0 ;  /* 0x00000000ff237424 */ /* 0x000fe400078e00ff */
[----:B------:R-:W-:Y:S02]  /*0c90*/  IMAD.MOV.U32 R20, RZ, RZ, R28 ;  /* 0x000000ffff147224 */ /* 0x000fe400078e001c */
[----:B------:R-:W-:Y:S01]  /*0ca0*/  IMAD.MOV.U32 R21, RZ, RZ, R29 ;  /* 0x000000ffff157224 */ /* 0x000fe200078e001d */
[----:B------:R-:W-:Y:S06]  /*0cb0*/  RET.REL.NODEC R34 `(_Z4bakePP6MinuteiiS1_Pi) ;  /* 0xfffffff022d07950 */ /* 0x000fec0003c3ffff */
.L_x_13:
[----:B------:R-:W-:-:S00]  /*0cc0*/  BRA `(.L_x_13) ;  /* 0xfffffffc00fc7947 */ /* 0x000fc0000383ffff */
[----:B------:R-:W-:-:S00]  /*0cd0*/  NOP ;  /* 0x0000000000007918 */ /* 0x000fc00000000000 */
        /* <DEDUP_REMOVED lines=10> */
.L_x_14:


//--------------------- .nv.shared.reserved.0     --------------------------
	.section	.nv.shared.reserved.0,"aw",@nobits
	.weak		__nv_reservedSMEM_offset_0_alias
	.size		__nv_reservedSMEM_offset_0_alias, 0, 64
	.other		__nv_reservedSMEM_offset_0_alias,@"STO_CUDA_RESERVED_SHARED STV_DEFAULT"
__nv_reservedSMEM_offset_0_alias:
	.zero		0
	.zero		64


//--------------------- .nv.constant0._Z4bakePP6MinuteiiS1_Pi --------------------------
	.section	.nv.constant0._Z4bakePP6MinuteiiS1_Pi,"a",@progbits
	.sectionflags	@""
	.align	4
.nv.constant0._Z4bakePP6MinuteiiS1_Pi:
	.zero		928


//--------------------- SYMBOLS --------------------------

	.type		.nv.reservedSmem.offset0,@object
	.size		.nv.reservedSmem.offset0,0x4
